//
// Generated by NVIDIA NVVM Compiler
//
// Compiler Build ID: CL-36424714
// Cuda compilation tools, release 13.0, V13.0.88
// Based on NVVM 20.0.0
//

.version 9.0
.target sm_100
.address_size 64

	// .globl	_Z18gpu_texture_memoryiyPf

.visible .entry _Z18gpu_texture_memoryiyPf(
	.param .u32 _Z18gpu_texture_memoryiyPf_param_0,
	.param .u64 _Z18gpu_texture_memoryiyPf_param_1,
	.param .u64 .ptr .align 1 _Z18gpu_texture_memoryiyPf_param_2
)
{
	.reg .pred 	%p<2>;
	.reg .b32 	%r<6>;
	.reg .b32 	%f<5>;
	.reg .b64 	%rd<6>;

	ld.param.u32 	%r2, [_Z18gpu_texture_memoryiyPf_param_0];
	ld.param.u64 	%rd1, [_Z18gpu_texture_memoryiyPf_param_1];
	ld.param.u64 	%rd2, [_Z18gpu_texture_memoryiyPf_param_2];
	mov.u32 	%r3, %ctaid.x;
	mov.u32 	%r4, %ntid.x;
	mov.u32 	%r5, %tid.x;
	mad.lo.s32 	%r1, %r3, %r4, %r5;
	setp.ge.s32 	%p1, %r1, %r2;
	@%p1 bra 	$L__BB0_2;
	cvta.to.global.u64 	%rd3, %rd2;
	tex.1d.v4.f32.s32 	{%f1, %f2, %f3, %f4}, [%rd1, {%r1}];
	mul.wide.s32 	%rd4, %r1, 4;
	add.s64 	%rd5, %rd3, %rd4;
	st.global.f32 	[%rd5], %f1;
$L__BB0_2:
	ret;

}


// ===== COMPILED SASS (sm_100) =====

	.target	sm_100

	.elftype	@"ET_EXEC"


//--------------------- .note.nv.tkinfo           --------------------------
	.section	.note.nv.tkinfo,"",@"SHT_NOTE"
	.sectionflags	@"SHF_NOTE_NV_TKINFO"
	.tkinfo
        /*0018*/ 	.word	0x00000002
        /*0030*/ 	.string	""
        /*0030*/ 	.string	"ptxas"
        /*0030*/ 	.string	"Cuda compilation tools, release 13.0, V13.0.88"
        /*0030*/ 	.string	"Build cuda_13.0.r13.0/compiler.36424714_0"
        /*0030*/ 	.string	"-arch sm_100 -m 64 "



//--------------------- .note.nv.cuinfo           --------------------------
	.section	.note.nv.cuinfo,"",@"SHT_NOTE"
	.sectionflags	@"SHF_NOTE_NV_CUINFO"
        /*0018*/ 	.short	0x0002
        /*001a*/ 	.short	0x0064
        /*001c*/ 	.short	0x0082
	.zero		2


//--------------------- .nv.info                  --------------------------
	.section	.nv.info,"",@"SHT_CUDA_INFO"
	.align	4


	//----- nvinfo : EIATTR_REGCOUNT
	.align		4
        /*0000*/ 	.byte	0x04, 0x2f
        /*0002*/ 	.short	(.L_1 - .L_0)
	.align		4
.L_0:
        /*0004*/ 	.word	index@(_Z18gpu_texture_memoryiyPf)
        /*0008*/ 	.word	0x0000000a


	//----- nvinfo : EIATTR_FRAME_SIZE
	.align		4
.L_1:
        /*000c*/ 	.byte	0x04, 0x11
        /*000e*/ 	.short	(.L_3 - .L_2)
	.align		4
.L_2:
        /*0010*/ 	.word	index@(_Z18gpu_texture_memoryiyPf)
        /*0014*/ 	.word	0x00000000


	//----- nvinfo : EIATTR_MIN_STACK_SIZE
	.align		4
.L_3:
        /*0018*/ 	.byte	0x04, 0x12
        /*001a*/ 	.short	(.L_5 - .L_4)
	.align		4
.L_4:
        /*001c*/ 	.word	index@(_Z18gpu_texture_memoryiyPf)
        /*0020*/ 	.word	0x00000000
.L_5:


//--------------------- .nv.compat                --------------------------
	.section	.nv.compat,"",@"SHT_CUDA_COMPAT_INFO"
	.align	4
        /*0000*/ 	.byte	0x02, 0x09, 0x00, 0x00, 0x02, 0x02, 0x02, 0x00, 0x02, 0x05, 0x05, 0x00, 0x03, 0x07, 0x01, 0x01
        /*0010*/ 	.byte	0x02, 0x03, 0x00, 0x00, 0x02, 0x06, 0x01, 0x00, 0x04, 0x0b, 0x08, 0x00, 0x09, 0x00, 0x00, 0x00
        /*0020*/ 	.byte	0x00, 0x00, 0x00, 0x00


//--------------------- .nv.info._Z18gpu_texture_memoryiyPf --------------------------
	.section	.nv.info._Z18gpu_texture_memoryiyPf,"",@"SHT_CUDA_INFO"
	.sectionflags	@""
	.align	4


	//----- nvinfo : EIATTR_CUDA_API_VERSION
	.align		4
        /*0000*/ 	.byte	0x04, 0x37
        /*0002*/ 	.short	(.L_7 - .L_6)
.L_6:
        /*0004*/ 	.word	0x00000082


	//----- nvinfo : EIATTR_KPARAM_INFO
	.align		4
.L_7:
        /*0008*/ 	.byte	0x04, 0x17
        /*000a*/ 	.short	(.L_9 - .L_8)
.L_8:
        /*000c*/ 	.word	0x00000000
        /*0010*/ 	.short	0x0002
        /*0012*/ 	.short	0x0010
        /*0014*/ 	.byte	0x00, 0xf5, 0x21, 0x00


	//----- nvinfo : EIATTR_KPARAM_INFO
	.align		4
.L_9:
        /*0018*/ 	.byte	0x04, 0x17
        /*001a*/ 	.short	(.L_11 - .L_10)
.L_10:
        /*001c*/ 	.word	0x00000000
        /*0020*/ 	.short	0x0001
        /*0022*/ 	.short	0x0008
        /*0024*/ 	.byte	0x00, 0xf0, 0x21, 0x00


	//----- nvinfo : EIATTR_KPARAM_INFO
	.align		4
.L_11:
        /*0028*/ 	.byte	0x04, 0x17
        /*002a*/ 	.short	(.L_13 - .L_12)
.L_12:
        /*002c*/ 	.word	0x00000000
        /*0030*/ 	.short	0x0000
        /*0032*/ 	.short	0x0000
        /*0034*/ 	.byte	0x00, 0xf0, 0x11, 0x00


	//----- nvinfo : EIATTR_SPARSE_MMA_MASK
	.align		4
.L_13:
        /*0038*/ 	.byte	0x03, 0x50
        /*003a*/ 	.short	0x0000


	//----- nvinfo : EIATTR_MAXREG_COUNT
	.align		4
        /*003c*/ 	.byte	0x03, 0x1b
        /*003e*/ 	.short	0x00ff


	//----- nvinfo : EIATTR_MERCURY_ISA_VERSION
	.align		4
        /*0040*/ 	.byte	0x03, 0x5f
        /*0042*/ 	.short	0x0101


	//----- nvinfo : EIATTR_VRC_CTA_INIT_COUNT
	.align		4
        /*0044*/ 	.byte	0x02, 0x4a
	.zero		1
	.zero		1


	//----- nvinfo : EIATTR_EXIT_INSTR_OFFSETS
	.align		4
        /*0048*/ 	.byte	0x04, 0x1c
        /*004a*/ 	.short	(.L_15 - .L_14)


	//   ....[0]....
.L_14:
        /*004c*/ 	.word	0x00000070


	//   ....[1]....
        /*0050*/ 	.word	0x000000f0


	//----- nvinfo : EIATTR_CBANK_PARAM_SIZE
	.align		4
.L_15:
        /*0054*/ 	.byte	0x03, 0x19
        /*0056*/ 	.short	0x0018


	//----- nvinfo : EIATTR_PARAM_CBANK
	.align		4
        /*0058*/ 	.byte	0x04, 0x0a
        /*005a*/ 	.short	(.L_17 - .L_16)
	.align		4
.L_16:
        /*005c*/ 	.word	index@(.nv.constant0._Z18gpu_texture_memoryiyPf)
        /*0060*/ 	.short	0x0380
        /*0062*/ 	.short	0x0018


	//----- nvinfo : EIATTR_SW_WAR
	.align		4
.L_17:
        /*0064*/ 	.byte	0x04, 0x36
        /*0066*/ 	.short	(.L_19 - .L_18)
.L_18:
        /*0068*/ 	.word	0x00000008
.L_19:


//--------------------- .nv.callgraph             --------------------------
	.section	.nv.callgraph,"",@"SHT_CUDA_CALLGRAPH"
	.align	4
	.sectionentsize	8
	.align		4
        /*0000*/ 	.word	0x00000000
	.align		4
        /*0004*/ 	.word	0xffffffff
	.align		4
        /*0008*/ 	.word	0x00000000
	.align		4
        /*000c*/ 	.word	0xfffffffe
	.align		4
        /*0010*/ 	.word	0x00000000
	.align		4
        /*0014*/ 	.word	0xfffffffd
	.align		4
        /*0018*/ 	.word	0x00000000
	.align		4
        /*001c*/ 	.word	0xfffffffc


//--------------------- .text._Z18gpu_texture_memoryiyPf --------------------------
	.section	.text._Z18gpu_texture_memoryiyPf,"ax",@progbits
	.align	128
        .global         _Z18gpu_texture_memoryiyPf
        .type           _Z18gpu_texture_memoryiyPf,@function
        .size           _Z18gpu_texture_memoryiyPf,(.L_x_1 - _Z18gpu_texture_memoryiyPf)
        .other          _Z18gpu_texture_memoryiyPf,@"STO_CUDA_ENTRY STV_DEFAULT"
_Z18gpu_texture_memoryiyPf:
.text._Z18gpu_texture_memoryiyPf:
[----:B------:R-:W-:Y:S01]  /*0000*/  LDC R1, c[0x0][0x37c] ;  /* 0x0000df00ff017b82 */ /* 0x000fe20000000800 */
[----:B------:R-:W0:Y:S07]  /*0010*/  S2R R0, SR_TID.X ;  /* 0x0000000000007919 */ /* 0x000e2e0000002100 */
[----:B------:R-:W0:Y:S01]  /*0020*/  S2UR UR4, SR_CTAID.X ;  /* 0x00000000000479c3 */ /* 0x000e220000002500 */
[----:B------:R-:W1:Y:S07]  /*0030*/  LDCU UR5, c[0x0][0x380] ;  /* 0x00007000ff0577ac */ /* 0x000e6e0008000800 */
[----:B------:R-:W0:Y:S02]  /*0040*/  LDC R5, c[0x0][0x360] ;  /* 0x0000d800ff057b82 */ /* 0x000e240000000800 */
[----:B0-----:R-:W-:-:S05]  /*0050*/  IMAD R5, R5, UR4, R0 ;  /* 0x0000000405057c24 */ /* 0x001fca000f8e0200 */
[----:B-1----:R-:W-:-:S13]  /*0060*/  ISETP.GE.AND P0, PT, R5, UR5, PT ;  /* 0x0000000505007c0c */ /* 0x002fda000bf06270 */
[----:B------:R-:W-:Y:S05]  /*0070*/  @P0 EXIT ;  /* 0x000000000000094d */ /* 0x000fea0003800000 */
[----:B------:R-:W0:Y:S01]  /*0080*/  LDCU UR4, c[0x0][0x388] ;  /* 0x00007100ff0477ac */ /* 0x000e220008000800 */
[----:B------:R-:W-:Y:S02]  /*0090*/  UMOV UR5, URZ ;  /* 0x000000ff00057c82 */ /* 0x000fe40008000000 */
[----:B0-----:R0:W5:Y:S01]  /*00a0*/  TLD.LZ RZ, R7, R5, UR4, 1D, 0x1 ;  /* 0x00ff04ff05077f66 */ /* 0x00116200081e01ff */
[----:B------:R-:W1:Y:S01]  /*00b0*/  LDC.64 R2, c[0x0][0x390] ;  /* 0x0000e400ff027b82 */ /* 0x000e620000000a00 */
[----:B0-----:R-:W0:Y:S01]  /*00c0*/  LDCU.64 UR4, c[0x0][0x358] ;  /* 0x00006b00ff0477ac */ /* 0x001e220008000a00 */
[----:B-1----:R-:W-:-:S05]  /*00d0*/  IMAD.WIDE R2, R5, 0x4, R2 ;  /* 0x0000000405027825 */ /* 0x002fca00078e0202 */
[----:B0----5:R-:W-:Y:S01]  /*00e0*/  STG.E desc[UR4][R2.64], R7 ;  /* 0x0000000702007986 */ /* 0x021fe2000c101904 */
[----:B------:R-:W-:Y:S05]  /*00f0*/  EXIT ;  /* 0x000000000000794d */ /* 0x000fea0003800000 */
.L_x_0:
[----:B------:R-:W-:-:S00]  /*0100*/  BRA `(.L_x_0) ;  /* 0xfffffffc00fc7947 */ /* 0x000fc0000383ffff */
[----:B------:R-:W-:-:S00]  /*0110*/  NOP ;  /* 0x0000000000007918 */ /* 0x000fc00000000000 */
        /* <DEDUP_REMOVED lines=14> */
.L_x_1:


//--------------------- .nv.shared.reserved.0     --------------------------
	.section	.nv.shared.reserved.0,"aw",@nobits
	.weak		__nv_reservedSMEM_offset_0_alias
	.size		__nv_reservedSMEM_offset_0_alias, 0, 64
	.other		__nv_reservedSMEM_offset_0_alias,@"STO_CUDA_RESERVED_SHARED STV_DEFAULT"
__nv_reservedSMEM_offset_0_alias:
	.zero		0
	.zero		64


//--------------------- .nv.constant0._Z18gpu_texture_memoryiyPf --------------------------
	.section	.nv.constant0._Z18gpu_texture_memoryiyPf,"a",@progbits
	.sectionflags	@""
	.align	4
.nv.constant0._Z18gpu_texture_memoryiyPf:
	.zero		920


//--------------------- SYMBOLS --------------------------

	.type		.nv.reservedSmem.offset0,@object
	.size		.nv.reservedSmem.offset0,0x4
